//
// Generated by NVIDIA NVVM Compiler
//
// Compiler Build ID: CL-36424714
// Cuda compilation tools, release 13.0, V13.0.88
// Based on NVVM 20.0.0
//

.version 9.0
.target sm_100
.address_size 64

	// .globl	_Z17reduceInterleavedPiS_j

.visible .entry _Z17reduceInterleavedPiS_j(
	.param .u64 .ptr .align 1 _Z17reduceInterleavedPiS_j_param_0,
	.param .u64 .ptr .align 1 _Z17reduceInterleavedPiS_j_param_1,
	.param .u32 _Z17reduceInterleavedPiS_j_param_2
)
{
	.reg .pred 	%p<6>;
	.reg .b32 	%r<14>;
	.reg .b64 	%rd<13>;

	ld.param.u64 	%rd4, [_Z17reduceInterleavedPiS_j_param_0];
	ld.param.u64 	%rd3, [_Z17reduceInterleavedPiS_j_param_1];
	ld.param.u32 	%r6, [_Z17reduceInterleavedPiS_j_param_2];
	cvta.to.global.u64 	%rd5, %rd4;
	mov.u32 	%r1, %tid.x;
	mov.u32 	%r2, %ctaid.x;
	mov.u32 	%r13, %ntid.x;
	mul.lo.s32 	%r7, %r2, %r13;
	add.s32 	%r8, %r7, %r1;
	mul.wide.u32 	%rd6, %r7, 4;
	add.s64 	%rd1, %rd5, %rd6;
	setp.ge.u32 	%p1, %r8, %r6;
	@%p1 bra 	$L__BB0_8;
	setp.lt.u32 	%p2, %r13, 2;
	@%p2 bra 	$L__BB0_6;
	mul.wide.u32 	%rd7, %r1, 4;
	add.s64 	%rd2, %rd1, %rd7;
$L__BB0_3:
	shr.u32 	%r5, %r13, 1;
	setp.ge.u32 	%p3, %r1, %r5;
	@%p3 bra 	$L__BB0_5;
	mul.wide.u32 	%rd8, %r5, 4;
	add.s64 	%rd9, %rd2, %rd8;
	ld.global.u32 	%r9, [%rd9];
	ld.global.u32 	%r10, [%rd2];
	add.s32 	%r11, %r10, %r9;
	st.global.u32 	[%rd2], %r11;
$L__BB0_5:
	bar.sync 	0;
	setp.gt.u32 	%p4, %r13, 3;
	mov.u32 	%r13, %r5;
	@%p4 bra 	$L__BB0_3;
$L__BB0_6:
	setp.ne.s32 	%p5, %r1, 0;
	@%p5 bra 	$L__BB0_8;
	ld.global.u32 	%r12, [%rd1];
	cvta.to.global.u64 	%rd10, %rd3;
	mul.wide.u32 	%rd11, %r2, 4;
	add.s64 	%rd12, %rd10, %rd11;
	st.global.u32 	[%rd12], %r12;
$L__BB0_8:
	ret;

}


// ===== COMPILED SASS (sm_100) =====

	.target	sm_100

	.elftype	@"ET_EXEC"


//--------------------- .note.nv.tkinfo           --------------------------
	.section	.note.nv.tkinfo,"",@"SHT_NOTE"
	.sectionflags	@"SHF_NOTE_NV_TKINFO"
	.tkinfo
        /*0018*/ 	.word	0x00000002
        /*0030*/ 	.string	""
        /*0030*/ 	.string	"ptxas"
        /*0030*/ 	.string	"Cuda compilation tools, release 13.0, V13.0.88"
        /*0030*/ 	.string	"Build cuda_13.0.r13.0/compiler.36424714_0"
        /*0030*/ 	.string	"-arch sm_100 -m 64 "



//--------------------- .note.nv.cuinfo           --------------------------
	.section	.note.nv.cuinfo,"",@"SHT_NOTE"
	.sectionflags	@"SHF_NOTE_NV_CUINFO"
        /*0018*/ 	.short	0x0002
        /*001a*/ 	.short	0x0064
        /*001c*/ 	.short	0x0082
	.zero		2


//--------------------- .nv.info                  --------------------------
	.section	.nv.info,"",@"SHT_CUDA_INFO"
	.align	4


	//----- nvinfo : EIATTR_REGCOUNT
	.align		4
        /*0000*/ 	.byte	0x04, 0x2f
        /*0002*/ 	.short	(.L_1 - .L_0)
	.align		4
.L_0:
        /*0004*/ 	.word	index@(_Z17reduceInterleavedPiS_j)
        /*0008*/ 	.word	0x00000010


	//----- nvinfo : EIATTR_FRAME_SIZE
	.align		4
.L_1:
        /*000c*/ 	.byte	0x04, 0x11
        /*000e*/ 	.short	(.L_3 - .L_2)
	.align		4
.L_2:
        /*0010*/ 	.word	index@(_Z17reduceInterleavedPiS_j)
        /*0014*/ 	.word	0x00000000


	//----- nvinfo : EIATTR_MIN_STACK_SIZE
	.align		4
.L_3:
        /*0018*/ 	.byte	0x04, 0x12
        /*001a*/ 	.short	(.L_5 - .L_4)
	.align		4
.L_4:
        /*001c*/ 	.word	index@(_Z17reduceInterleavedPiS_j)
        /*0020*/ 	.word	0x00000000
.L_5:


//--------------------- .nv.compat                --------------------------
	.section	.nv.compat,"",@"SHT_CUDA_COMPAT_INFO"
	.align	4
        /*0000*/ 	.byte	0x02, 0x09, 0x00, 0x00, 0x02, 0x02, 0x01, 0x00, 0x02, 0x05, 0x05, 0x00, 0x03, 0x07, 0x01, 0x01
        /*0010*/ 	.byte	0x02, 0x03, 0x00, 0x00, 0x02, 0x06, 0x01, 0x00, 0x04, 0x0b, 0x08, 0x00, 0x09, 0x00, 0x00, 0x00
        /*0020*/ 	.byte	0x00, 0x00, 0x00, 0x00


//--------------------- .nv.info._Z17reduceInterleavedPiS_j --------------------------
	.section	.nv.info._Z17reduceInterleavedPiS_j,"",@"SHT_CUDA_INFO"
	.sectionflags	@""
	.align	4


	//----- nvinfo : EIATTR_CUDA_API_VERSION
	.align		4
        /*0000*/ 	.byte	0x04, 0x37
        /*0002*/ 	.short	(.L_7 - .L_6)
.L_6:
        /*0004*/ 	.word	0x00000082


	//----- nvinfo : EIATTR_KPARAM_INFO
	.align		4
.L_7:
        /*0008*/ 	.byte	0x04, 0x17
        /*000a*/ 	.short	(.L_9 - .L_8)
.L_8:
        /*000c*/ 	.word	0x00000000
        /*0010*/ 	.short	0x0002
        /*0012*/ 	.short	0x0010
        /*0014*/ 	.byte	0x00, 0xf0, 0x11, 0x00


	//----- nvinfo : EIATTR_KPARAM_INFO
	.align		4
.L_9:
        /*0018*/ 	.byte	0x04, 0x17
        /*001a*/ 	.short	(.L_11 - .L_10)
.L_10:
        /*001c*/ 	.word	0x00000000
        /*0020*/ 	.short	0x0001
        /*0022*/ 	.short	0x0008
        /*0024*/ 	.byte	0x00, 0xf5, 0x21, 0x00


	//----- nvinfo : EIATTR_KPARAM_INFO
	.align		4
.L_11:
        /*0028*/ 	.byte	0x04, 0x17
        /*002a*/ 	.short	(.L_13 - .L_12)
.L_12:
        /*002c*/ 	.word	0x00000000
        /*0030*/ 	.short	0x0000
        /*0032*/ 	.short	0x0000
        /*0034*/ 	.byte	0x00, 0xf5, 0x21, 0x00


	//----- nvinfo : EIATTR_SPARSE_MMA_MASK
	.align		4
.L_13:
        /*0038*/ 	.byte	0x03, 0x50
        /*003a*/ 	.short	0x0000


	//----- nvinfo : EIATTR_MAXREG_COUNT
	.align		4
        /*003c*/ 	.byte	0x03, 0x1b
        /*003e*/ 	.short	0x00ff


	//----- nvinfo : EIATTR_NUM_BARRIERS
	.align		4
        /*0040*/ 	.byte	0x02, 0x4c
        /*0042*/ 	.byte	0x01
	.zero		1


	//----- nvinfo : EIATTR_MERCURY_ISA_VERSION
	.align		4
        /*0044*/ 	.byte	0x03, 0x5f
        /*0046*/ 	.short	0x0101


	//----- nvinfo : EIATTR_VRC_CTA_INIT_COUNT
	.align		4
        /*0048*/ 	.byte	0x02, 0x4a
	.zero		1
	.zero		1


	//----- nvinfo : EIATTR_EXIT_INSTR_OFFSETS
	.align		4
        /*004c*/ 	.byte	0x04, 0x1c
        /*004e*/ 	.short	(.L_15 - .L_14)


	//   ....[0]....
.L_14:
        /*0050*/ 	.word	0x000000a0


	//   ....[1]....
        /*0054*/ 	.word	0x000001f0


	//   ....[2]....
        /*0058*/ 	.word	0x00000240


	//----- nvinfo : EIATTR_CRS_STACK_SIZE
	.align		4
.L_15:
        /*005c*/ 	.byte	0x04, 0x1e
        /*005e*/ 	.short	(.L_17 - .L_16)
.L_16:
        /*0060*/ 	.word	0x00000000


	//----- nvinfo : EIATTR_CBANK_PARAM_SIZE
	.align		4
.L_17:
        /*0064*/ 	.byte	0x03, 0x19
        /*0066*/ 	.short	0x0014


	//----- nvinfo : EIATTR_PARAM_CBANK
	.align		4
        /*0068*/ 	.byte	0x04, 0x0a
        /*006a*/ 	.short	(.L_19 - .L_18)
	.align		4
.L_18:
        /*006c*/ 	.word	index@(.nv.constant0._Z17reduceInterleavedPiS_j)
        /*0070*/ 	.short	0x0380
        /*0072*/ 	.short	0x0014


	//----- nvinfo : EIATTR_SW_WAR
	.align		4
.L_19:
        /*0074*/ 	.byte	0x04, 0x36
        /*0076*/ 	.short	(.L_21 - .L_20)
.L_20:
        /*0078*/ 	.word	0x00000008
.L_21:


//--------------------- .nv.callgraph             --------------------------
	.section	.nv.callgraph,"",@"SHT_CUDA_CALLGRAPH"
	.align	4
	.sectionentsize	8
	.align		4
        /*0000*/ 	.word	0x00000000
	.align		4
        /*0004*/ 	.word	0xffffffff
	.align		4
        /*0008*/ 	.word	0x00000000
	.align		4
        /*000c*/ 	.word	0xfffffffe
	.align		4
        /*0010*/ 	.word	0x00000000
	.align		4
        /*0014*/ 	.word	0xfffffffd
	.align		4
        /*0018*/ 	.word	0x00000000
	.align		4
        /*001c*/ 	.word	0xfffffffc


//--------------------- .text._Z17reduceInterleavedPiS_j --------------------------
	.section	.text._Z17reduceInterleavedPiS_j,"ax",@progbits
	.align	128
        .global         _Z17reduceInterleavedPiS_j
        .type           _Z17reduceInterleavedPiS_j,@function
        .size           _Z17reduceInterleavedPiS_j,(.L_x_5 - _Z17reduceInterleavedPiS_j)
        .other          _Z17reduceInterleavedPiS_j,@"STO_CUDA_ENTRY STV_DEFAULT"
_Z17reduceInterleavedPiS_j:
.text._Z17reduceInterleavedPiS_j:
[----:B------:R-:W-:Y:S01]  /*0000*/  LDC R1, c[0x0][0x37c] ;  /* 0x0000df00ff017b82 */ /* 0x000fe20000000800 */
[----:B------:R-:W0:Y:S01]  /*0010*/  S2R R11, SR_CTAID.X ;  /* 0x00000000000b7919 */ /* 0x000e220000002500 */
[----:B------:R-:W0:Y:S06]  /*0020*/  LDCU UR4, c[0x0][0x360] ;  /* 0x00006c00ff0477ac */ /* 0x000e2c0008000800 */
[----:B------:R-:W1:Y:S01]  /*0030*/  LDC.64 R2, c[0x0][0x380] ;  /* 0x0000e000ff027b82 */ /* 0x000e620000000a00 */
[----:B------:R-:W2:Y:S01]  /*0040*/  S2R R8, SR_TID.X ;  /* 0x0000000000087919 */ /* 0x000ea20000002100 */
[----:B------:R-:W3:Y:S01]  /*0050*/  LDCU UR5, c[0x0][0x390] ;  /* 0x00007200ff0577ac */ /* 0x000ee20008000800 */
[----:B0-----:R-:W-:-:S04]  /*0060*/  IMAD R5, R11, UR4, RZ ;  /* 0x000000040b057c24 */ /* 0x001fc8000f8e02ff */
[----:B--2---:R-:W-:-:S05]  /*0070*/  IMAD.IADD R0, R5, 0x1, R8 ;  /* 0x0000000105007824 */ /* 0x004fca00078e0208 */
[----:B---3--:R-:W-:Y:S01]  /*0080*/  ISETP.GE.U32.AND P0, PT, R0, UR5, PT ;  /* 0x0000000500007c0c */ /* 0x008fe2000bf06070 */
[----:B------:R-:W-:-:S12]  /*0090*/  IMAD.U32 R0, RZ, RZ, UR4 ;  /* 0x00000004ff007e24 */ /* 0x000fd8000f8e00ff */
[----:B-1----:R-:W-:Y:S05]  /*00a0*/  @P0 EXIT ;  /* 0x000000000000094d */ /* 0x002fea0003800000 */
[----:B------:R-:W-:Y:S01]  /*00b0*/  ISETP.GE.U32.AND P0, PT, R0, 0x2, PT ;  /* 0x000000020000780c */ /* 0x000fe20003f06070 */
[----:B------:R-:W0:Y:S01]  /*00c0*/  LDCU.64 UR4, c[0x0][0x358] ;  /* 0x00006b00ff0477ac */ /* 0x000e220008000a00 */
[----:B------:R-:W-:-:S11]  /*00d0*/  IMAD.WIDE.U32 R2, R5, 0x4, R2 ;  /* 0x0000000405027825 */ /* 0x000fd600078e0002 */
[----:B------:R-:W-:Y:S05]  /*00e0*/  @!P0 BRA `(.L_x_0) ;  /* 0x00000000003c8947 */ /* 0x000fea0003800000 */
[----:B------:R-:W-:-:S07]  /*00f0*/  IMAD.WIDE.U32 R4, R8, 0x4, R2 ;  /* 0x0000000408047825 */ /* 0x000fce00078e0002 */
.L_x_3:
[----:B------:R-:W-:Y:S01]  /*0100*/  SHF.R.U32.HI R13, RZ, 0x1, R0 ;  /* 0x00000001ff0d7819 */ /* 0x000fe20000011600 */
[----:B------:R-:W-:Y:S03]  /*0110*/  BSSY.RECONVERGENT B0, `(.L_x_1) ;  /* 0x0000008000007945 */ /* 0x000fe60003800200 */
[----:B------:R-:W-:-:S13]  /*0120*/  ISETP.GE.U32.AND P0, PT, R8, R13, PT ;  /* 0x0000000d0800720c */ /* 0x000fda0003f06070 */
[----:B-1----:R-:W-:Y:S05]  /*0130*/  @P0 BRA `(.L_x_2) ;  /* 0x0000000000140947 */ /* 0x002fea0003800000 */
[----:B------:R-:W-:Y:S01]  /*0140*/  IMAD.WIDE.U32 R6, R13, 0x4, R4 ;  /* 0x000000040d067825 */ /* 0x000fe200078e0004 */
[----:B0-----:R-:W2:Y:S05]  /*0150*/  LDG.E R9, desc[UR4][R4.64] ;  /* 0x0000000404097981 */ /* 0x001eaa000c1e1900 */
[----:B------:R-:W2:Y:S02]  /*0160*/  LDG.E R6, desc[UR4][R6.64] ;  /* 0x0000000406067981 */ /* 0x000ea4000c1e1900 */
[----:B--2---:R-:W-:-:S05]  /*0170*/  IADD3 R9, PT, PT, R6, R9, RZ ;  /* 0x0000000906097210 */ /* 0x004fca0007ffe0ff */
[----:B------:R1:W-:Y:S02]  /*0180*/  STG.E desc[UR4][R4.64], R9 ;  /* 0x0000000904007986 */ /* 0x0003e4000c101904 */
.L_x_2:
[----:B0-----:R-:W-:Y:S05]  /*0190*/  BSYNC.RECONVERGENT B0 ;  /* 0x0000000000007941 */ /* 0x001fea0003800200 */
.L_x_1:
[----:B------:R-:W-:Y:S01]  /*01a0*/  BAR.SYNC.DEFER_BLOCKING 0x0 ;  /* 0x0000000000007b1d */ /* 0x000fe20000010000 */
[----:B------:R-:W-:Y:S02]  /*01b0*/  ISETP.GT.U32.AND P0, PT, R0, 0x3, PT ;  /* 0x000000030000780c */ /* 0x000fe40003f04070 */
[----:B------:R-:W-:-:S11]  /*01c0*/  MOV R0, R13 ;  /* 0x0000000d00007202 */ /* 0x000fd60000000f00 */
[----:B------:R-:W-:Y:S05]  /*01d0*/  @P0 BRA `(.L_x_3) ;  /* 0xfffffffc00c80947 */ /* 0x000fea000383ffff */
.L_x_0:
[----:B------:R-:W-:-:S13]  /*01e0*/  ISETP.NE.AND P0, PT, R8, RZ, PT ;  /* 0x000000ff0800720c */ /* 0x000fda0003f05270 */
[----:B0-----:R-:W-:Y:S05]  /*01f0*/  @P0 EXIT ;  /* 0x000000000000094d */ /* 0x001fea0003800000 */
[----:B------:R-:W2:Y:S01]  /*0200*/  LDG.E R3, desc[UR4][R2.64] ;  /* 0x0000000402037981 */ /* 0x000ea2000c1e1900 */
[----:B-1----:R-:W0:Y:S02]  /*0210*/  LDC.64 R4, c[0x0][0x388] ;  /* 0x0000e200ff047b82 */ /* 0x002e240000000a00 */
[----:B0-----:R-:W-:-:S05]  /*0220*/  IMAD.WIDE.U32 R4, R11, 0x4, R4 ;  /* 0x000000040b047825 */ /* 0x001fca00078e0004 */
[----:B--2---:R-:W-:Y:S01]  /*0230*/  STG.E desc[UR4][R4.64], R3 ;  /* 0x0000000304007986 */ /* 0x004fe2000c101904 */
[----:B------:R-:W-:Y:S05]  /*0240*/  EXIT ;  /* 0x000000000000794d */ /* 0x000fea0003800000 */
.L_x_4:
[----:B------:R-:W-:-:S00]  /*0250*/  BRA `(.L_x_4) ;  /* 0xfffffffc00fc7947 */ /* 0x000fc0000383ffff */
[----:B------:R-:W-:-:S00]  /*0260*/  NOP ;  /* 0x0000000000007918 */ /* 0x000fc00000000000 */
        /* <DEDUP_REMOVED lines=9> */
.L_x_5:


//--------------------- .nv.shared.reserved.0     --------------------------
	.section	.nv.shared.reserved.0,"aw",@nobits
	.weak		__nv_reservedSMEM_offset_0_alias
	.size		__nv_reservedSMEM_offset_0_alias, 0, 64
	.other		__nv_reservedSMEM_offset_0_alias,@"STO_CUDA_RESERVED_SHARED STV_DEFAULT"
__nv_reservedSMEM_offset_0_alias:
	.zero		0
	.zero		64


//--------------------- .nv.constant0._Z17reduceInterleavedPiS_j --------------------------
	.section	.nv.constant0._Z17reduceInterleavedPiS_j,"a",@progbits
	.sectionflags	@""
	.align	4
.nv.constant0._Z17reduceInterleavedPiS_j:
	.zero		916


//--------------------- SYMBOLS --------------------------

	.type		.nv.reservedSmem.offset0,@object
	.size		.nv.reservedSmem.offset0,0x4
